	.headerflags	@"EF_CUDA_TEXMODE_UNIFIED EF_CUDA_64BIT_ADDRESS EF_CUDA_ACCELERATORS EF_CUDA_SM90 EF_CUDA_VIRTUAL_SM(EF_CUDA_SM90)"
	.elftype	@"ET_EXEC"


//--------------------- .nv.info                  --------------------------
	.section	.nv.info,"",@"SHT_CUDA_INFO"
	.align	4


	//----- nvinfo : EIATTR_REGCOUNT
	.align		4
        /*0000*/ 	.byte	0x04, 0x2f
        /*0002*/ 	.short	(.L_3 - .L_2)
	.align		4
.L_2:
        /*0004*/ 	.word	index@(triton_poi_fused__native_batch_norm_legit_no_training_hardtanh_3)
        /*0008*/ 	.word	0x00000010


	//----- nvinfo : EIATTR_MIN_STACK_SIZE
	.align		4
.L_3:
        /*000c*/ 	.byte	0x04, 0x12
        /*000e*/ 	.short	(.L_5 - .L_4)
	.align		4
.L_4:
        /*0010*/ 	.word	index@(triton_poi_fused__native_batch_norm_legit_no_training_hardtanh_3)
        /*0014*/ 	.word	0x00000000


	//----- nvinfo : EIATTR_FRAME_SIZE
	.align		4
.L_5:
        /*0018*/ 	.byte	0x04, 0x11
        /*001a*/ 	.short	(.L_7 - .L_6)
	.align		4
.L_6:
        /*001c*/ 	.word	index@(triton_poi_fused__native_batch_norm_legit_no_training_hardtanh_3)
        /*0020*/ 	.word	0x00000000


	//----- nvinfo : EIATTR_MIN_STACK_SIZE
	.align		4
.L_7:
        /*0024*/ 	.byte	0x04, 0x12
        /*0026*/ 	.short	(.L_9 - .L_8)
	.align		4
.L_8:
        /*0028*/ 	.word	index@(triton_poi_fused__native_batch_norm_legit_no_training_hardtanh_3)
        /*002c*/ 	.word	0x00000000
.L_9:


//--------------------- .nv.info.triton_poi_fused__native_batch_norm_legit_no_training_hardtanh_3 --------------------------
	.section	.nv.info.triton_poi_fused__native_batch_norm_legit_no_training_hardtanh_3,"",@"SHT_CUDA_INFO"
	.sectionflags	@""
	.align	4


	//----- nvinfo : EIATTR_CUDA_API_VERSION
	.align		4
        /*0000*/ 	.byte	0x04, 0x37
        /*0002*/ 	.short	(.L_11 - .L_10)
.L_10:
        /*0004*/ 	.word	0x0000007c


	//----- nvinfo : EIATTR_KPARAM_INFO
	.align		4
.L_11:
        /*0008*/ 	.byte	0x04, 0x17
        /*000a*/ 	.short	(.L_13 - .L_12)
.L_12:
        /*000c*/ 	.word	0x00000000
        /*0010*/ 	.short	0x0006
        /*0012*/ 	.short	0x0030
        /*0014*/ 	.byte	0x00, 0xf0, 0x11, 0x00


	//----- nvinfo : EIATTR_KPARAM_INFO
	.align		4
.L_13:
        /*0018*/ 	.byte	0x04, 0x17
        /*001a*/ 	.short	(.L_15 - .L_14)
.L_14:
        /*001c*/ 	.word	0x00000000
        /*0020*/ 	.short	0x0005
        /*0022*/ 	.short	0x0028
        /*0024*/ 	.byte	0x00, 0xf4, 0x21, 0x00


	//----- nvinfo : EIATTR_KPARAM_INFO
	.align		4
.L_15:
        /*0028*/ 	.byte	0x04, 0x17
        /*002a*/ 	.short	(.L_17 - .L_16)
.L_16:
        /*002c*/ 	.word	0x00000000
        /*0030*/ 	.short	0x0004
        /*0032*/ 	.short	0x0020
        /*0034*/ 	.byte	0x00, 0xf4, 0x21, 0x00


	//----- nvinfo : EIATTR_KPARAM_INFO
	.align		4
.L_17:
        /*0038*/ 	.byte	0x04, 0x17
        /*003a*/ 	.short	(.L_19 - .L_18)
.L_18:
        /*003c*/ 	.word	0x00000000
        /*0040*/ 	.short	0x0003
        /*0042*/ 	.short	0x0018
        /*0044*/ 	.byte	0x00, 0xf4, 0x21, 0x00


	//----- nvinfo : EIATTR_KPARAM_INFO
	.align		4
.L_19:
        /*0048*/ 	.byte	0x04, 0x17
        /*004a*/ 	.short	(.L_21 - .L_20)
.L_20:
        /*004c*/ 	.word	0x00000000
        /*0050*/ 	.short	0x0002
        /*0052*/ 	.short	0x0010
        /*0054*/ 	.byte	0x00, 0xf4, 0x21, 0x00


	//----- nvinfo : EIATTR_KPARAM_INFO
	.align		4
.L_21:
        /*0058*/ 	.byte	0x04, 0x17
        /*005a*/ 	.short	(.L_23 - .L_22)
.L_22:
        /*005c*/ 	.word	0x00000000
        /*0060*/ 	.short	0x0001
        /*0062*/ 	.short	0x0008
        /*0064*/ 	.byte	0x00, 0xf4, 0x21, 0x00


	//----- nvinfo : EIATTR_KPARAM_INFO
	.align		4
.L_23:
        /*0068*/ 	.byte	0x04, 0x17
        /*006a*/ 	.short	(.L_25 - .L_24)
.L_24:
        /*006c*/ 	.word	0x00000000
        /*0070*/ 	.short	0x0000
        /*0072*/ 	.short	0x0000
        /*0074*/ 	.byte	0x00, 0xf4, 0x21, 0x00


	//----- nvinfo : EIATTR_SPARSE_MMA_MASK
	.align		4
.L_25:
        /*0078*/ 	.byte	0x03, 0x50
        /*007a*/ 	.short	0x0000


	//----- nvinfo : EIATTR_MAXREG_COUNT
	.align		4
        /*007c*/ 	.byte	0x03, 0x1b
        /*007e*/ 	.short	0x00ff


	//----- nvinfo : EIATTR_EXIT_INSTR_OFFSETS
	.align		4
        /*0080*/ 	.byte	0x04, 0x1c
        /*0082*/ 	.short	(.L_27 - .L_26)


	//   ....[0]....
.L_26:
        /*0084*/ 	.word	0x000003c0


	//----- nvinfo : EIATTR_REQNTID
	.align		4
.L_27:
        /*0088*/ 	.byte	0x04, 0x10
        /*008a*/ 	.short	(.L_29 - .L_28)
.L_28:
        /*008c*/ 	.word	0x00000100
        /*0090*/ 	.word	0x00000001
        /*0094*/ 	.word	0x00000001


	//----- nvinfo : EIATTR_CBANK_PARAM_SIZE
	.align		4
.L_29:
        /*0098*/ 	.byte	0x03, 0x19
        /*009a*/ 	.short	0x0034


	//----- nvinfo : EIATTR_PARAM_CBANK
	.align		4
        /*009c*/ 	.byte	0x04, 0x0a
        /*009e*/ 	.short	(.L_31 - .L_30)
	.align		4
.L_30:
        /*00a0*/ 	.word	index@(.nv.constant0.triton_poi_fused__native_batch_norm_legit_no_training_hardtanh_3)
        /*00a4*/ 	.short	0x0210
        /*00a6*/ 	.short	0x0034


	//----- nvinfo : EIATTR_SW_WAR
	.align		4
.L_31:
        /*00a8*/ 	.byte	0x04, 0x36
        /*00aa*/ 	.short	(.L_33 - .L_32)
.L_32:
        /*00ac*/ 	.word	0x00000008
.L_33:


//--------------------- .nv.callgraph             --------------------------
	.section	.nv.callgraph,"",@"SHT_CUDA_CALLGRAPH"
	.align	4
	.sectionentsize	8
	.align		4
        /*0000*/ 	.word	0x00000000
	.align		4
        /*0004*/ 	.word	0xffffffff
	.align		4
        /*0008*/ 	.word	0x00000000
	.align		4
        /*000c*/ 	.word	0xfffffffe
	.align		4
        /*0010*/ 	.word	0x00000000
	.align		4
        /*0014*/ 	.word	0xfffffffd
	.align		4
        /*0018*/ 	.word	0x00000000
	.align		4
        /*001c*/ 	.word	0xfffffffc


//--------------------- .nv.constant4             --------------------------
	.section	.nv.constant4,"a",@progbits
	.align	8
	.align		8
.nv.constant4:
        /*0000*/ 	.dword	_$_str
	.align		8
        /*0008*/ 	.dword	_$_str_$_2


//--------------------- .text.triton_poi_fused__native_batch_norm_legit_no_training_hardtanh_3 --------------------------
	.section	.text.triton_poi_fused__native_batch_norm_legit_no_training_hardtanh_3,"ax",@progbits
	.align	128
        .global         triton_poi_fused__native_batch_norm_legit_no_training_hardtanh_3
        .type           triton_poi_fused__native_batch_norm_legit_no_training_hardtanh_3,@function
        .size           triton_poi_fused__native_batch_norm_legit_no_training_hardtanh_3,(.L_x_1 - triton_poi_fused__native_batch_norm_legit_no_training_hardtanh_3)
        .other          triton_poi_fused__native_batch_norm_legit_no_training_hardtanh_3,@"STO_CUDA_ENTRY STV_DEFAULT"
triton_poi_fused__native_batch_norm_legit_no_training_hardtanh_3:
.text.triton_poi_fused__native_batch_norm_legit_no_training_hardtanh_3:
[----:B------:R-:W-:Y:S01]  /*0000*/  LDC R1, c[0x0][0x28] ;  /* 0x00000a00ff017b82 */ /* 0x000fe20000000800 */
[----:B------:R-:W1:Y:S07]  /*0010*/  S2R R0, SR_TID.X ;  /* 0x0000000000007919 */ /* 0x000e6e0000002100 */
[----:B------:R-:W2:Y:S01]  /*0020*/  LDC.64 R6, c[0x0][0x220] ;  /* 0x00008800ff067b82 */ /* 0x000ea20000000a00 */
[----:B------:R-:W-:Y:S01]  /*0030*/  ULDC.64 UR4, c[0x0][0x208] ;  /* 0x0000820000047ab9 */ /* 0x000fe20000000a00 */
[----:B------:R-:W3:Y:S06]  /*0040*/  S2R R5, SR_CTAID.X ;  /* 0x0000000000057919 */ /* 0x000eec0000002500 */
[----:B------:R-:W4:Y:S08]  /*0050*/  LDC.64 R8, c[0x0][0x228] ;  /* 0x00008a00ff087b82 */ /* 0x000f300000000a00 */
[----:B------:R-:W5:Y:S01]  /*0060*/  LDC.64 R10, c[0x0][0x230] ;  /* 0x00008c00ff0a7b82 */ /* 0x000f620000000a00 */
[----:B-1----:R-:W-:Y:S01]  /*0070*/  IMAD.SHL.U32 R0, R0, 0x2, RZ ;  /* 0x0000000200007824 */ /* 0x002fe200078e00ff */
[----:B---3--:R-:W-:-:S04]  /*0080*/  SHF.R.S32.HI R3, RZ, 0x16, R5 ;  /* 0x00000016ff037819 */ /* 0x008fc80000011405 */
[----:B------:R-:W-:Y:S02]  /*0090*/  LOP3.LUT R0, R0, 0x1fe, RZ, 0xc0, !PT ;  /* 0x000001fe00007812 */ /* 0x000fe400078ec0ff */
[----:B------:R-:W-:Y:S02]  /*00a0*/  SGXT R3, R3, 0x1 ;  /* 0x000000010303781a */ /* 0x000fe40000000200 */
[----:B------:R-:W-:-:S04]  /*00b0*/  LEA R0, R5, R0, 0x9 ;  /* 0x0000000005007211 */ /* 0x000fc800078e48ff */
[----:B------:R-:W-:-:S04]  /*00c0*/  LEA.HI R3, R3, R0, RZ, 0xa ;  /* 0x0000000003037211 */ /* 0x000fc800078f50ff */
[----:B------:R-:W-:-:S05]  /*00d0*/  SHF.R.S32.HI R3, RZ, 0xa, R3 ;  /* 0x0000000aff037819 */ /* 0x000fca0000011403 */
[----:B------:R-:W-:-:S05]  /*00e0*/  IMAD.HI R2, R3, 0x2aaaaaab, RZ ;  /* 0x2aaaaaab03027827 */ /* 0x000fca00078e02ff */
[----:B------:R-:W-:-:S04]  /*00f0*/  SHF.R.U32.HI R5, RZ, 0x1f, R2 ;  /* 0x0000001fff057819 */ /* 0x000fc80000011602 */
[----:B------:R-:W-:Y:S02]  /*0100*/  LEA.HI R2, R2, R5, RZ, 0x1c ;  /* 0x0000000502027211 */ /* 0x000fe400078fe0ff */
[----:B------:R-:W1:Y:S03]  /*0110*/  LDC.64 R4, c[0x0][0x218] ;  /* 0x00008600ff047b82 */ /* 0x000e660000000a00 */
[----:B------:R-:W-:-:S04]  /*0120*/  IMAD R13, R2, -0x60, R3 ;  /* 0xffffffa0020d7824 */ /* 0x000fc800078e0203 */
[C---:B--2---:R-:W-:Y:S01]  /*0130*/  IMAD.WIDE R6, R13.reuse, 0x4, R6 ;  /* 0x000000040d067825 */ /* 0x044fe200078e0206 */
[----:B------:R-:W2:Y:S05]  /*0140*/  LDC.64 R2, c[0x0][0x210] ;  /* 0x00008400ff027b82 */ /* 0x000eaa0000000a00 */
[----:B------:R-:W3:Y:S01]  /*0150*/  LDG.E.EL R6, desc[UR4][R6.64] ;  /* 0x0000000406067981 */ /* 0x000ee2000c2e1900 */
[----:B----4-:R-:W-:-:S04]  /*0160*/  IMAD.WIDE R8, R13, 0x4, R8 ;  /* 0x000000040d087825 */ /* 0x010fc800078e0208 */
[C---:B-----5:R-:W-:Y:S02]  /*0170*/  IMAD.WIDE R10, R13.reuse, 0x4, R10 ;  /* 0x000000040d0a7825 */ /* 0x060fe400078e020a */
[----:B------:R-:W4:Y:S02]  /*0180*/  LDG.E.EL R8, desc[UR4][R8.64] ;  /* 0x0000000408087981 */ /* 0x000f24000c2e1900 */
[----:B-1----:R-:W-:Y:S02]  /*0190*/  IMAD.WIDE R4, R13, 0x4, R4 ;  /* 0x000000040d047825 */ /* 0x002fe400078e0204 */
[----:B------:R-:W4:Y:S04]  /*01a0*/  LDG.E.EL R11, desc[UR4][R10.64] ;  /* 0x000000040a0b7981 */ /* 0x000f28000c2e1900 */
[----:B------:R-:W5:Y:S01]  /*01b0*/  LDG.E.EL R4, desc[UR4][R4.64] ;  /* 0x0000000404047981 */ /* 0x000f62000c2e1900 */
[----:B--2---:R-:W-:-:S06]  /*01c0*/  IMAD.WIDE R2, R0, 0x4, R2 ;  /* 0x0000000400027825 */ /* 0x004fcc00078e0202 */
[----:B------:R-:W5:Y:S01]  /*01d0*/  LDG.E.64 R2, desc[UR4][R2.64] ;  /* 0x0000000402027981 */ /* 0x000f62000c1e1b00 */
[----:B------:R-:W-:Y:S02]  /*01e0*/  IMAD.MOV.U32 R12, RZ, RZ, 0x3e800000 ;  /* 0x3e800000ff0c7424 */ /* 0x000fe400078e00ff */
[----:B---3--:R-:W-:-:S04]  /*01f0*/  FADD R6, R6, 9.9999997473787516356e-06 ;  /* 0x3727c5ac06067421 */ /* 0x008fc80000000000 */
[----:B------:R-:W1:Y:S02]  /*0200*/  MUFU.SQRT R7, R6 ;  /* 0x0000000600077308 */ /* 0x000e640000002000 */
[C---:B-1----:R-:W-:Y:S02]  /*0210*/  FSETP.GT.AND P0, PT, R7.reuse, 8.50705917302346158658e+37, PT ;  /* 0x7e8000000700780b */ /* 0x042fe40003f04000 */
[----:B------:R-:W-:-:S11]  /*0220*/  FSETP.GEU.AND P1, PT, R7, 1.175494350822287508e-38, PT ;  /* 0x008000000700780b */ /* 0x000fd60003f2e000 */
[----:B------:R-:W-:-:S04]  /*0230*/  @P0 FMUL R7, R7, 0.25 ;  /* 0x3e80000007070820 */ /* 0x000fc80000400000 */
[----:B------:R-:W-:-:S06]  /*0240*/  @!P1 FMUL R7, R7, 16777216 ;  /* 0x4b80000007079820 */ /* 0x000fcc0000400000 */
[----:B------:R-:W1:Y:S01]  /*0250*/  MUFU.RCP R7, R7 ;  /* 0x0000000700077308 */ /* 0x000e620000001000 */
[----:B------:R-:W-:Y:S01]  /*0260*/  FSEL R12, R12, 1, P0 ;  /* 0x3f8000000c0c7808 */ /* 0x000fe20000000000 */
[----:B-----5:R-:W-:-:S04]  /*0270*/  FADD R2, R2, -R4 ;  /* 0x8000000402027221 */ /* 0x020fc80000000000 */
[----:B------:R-:W-:Y:S01]  /*0280*/  @!P1 FMUL R12, R12, 16777216 ;  /* 0x4b8000000c0c9820 */ /* 0x000fe20000400000 */
[----:B------:R-:W-:-:S03]  /*0290*/  FADD R3, R3, -R4 ;  /* 0x8000000403037221 */ /* 0x000fc60000000000 */
[----:B-1----:R-:W-:-:S04]  /*02a0*/  FMUL R12, R7, R12 ;  /* 0x0000000c070c7220 */ /* 0x002fc80000400000 */
[-C--:B------:R-:W-:Y:S01]  /*02b0*/  FMUL R4, R2, R12.reuse ;  /* 0x0000000c02047220 */ /* 0x080fe20000400000 */
[----:B------:R-:W-:Y:S02]  /*02c0*/  FMUL R12, R3, R12 ;  /* 0x0000000c030c7220 */ /* 0x000fe40000400000 */
[----:B------:R-:W1:Y:S01]  /*02d0*/  LDC.64 R2, c[0x0][0x238] ;  /* 0x00008e00ff027b82 */ /* 0x000e620000000a00 */
[C-C-:B----4-:R-:W-:Y:S01]  /*02e0*/  FFMA R4, R8.reuse, R4, R11.reuse ;  /* 0x0000000408047223 */ /* 0x150fe2000000000b */
[----:B------:R-:W-:-:S04]  /*02f0*/  FFMA R12, R8, R12, R11 ;  /* 0x0000000c080c7223 */ /* 0x000fc8000000000b */
[----:B------:R-:W-:Y:S02]  /*0300*/  FSETP.GTU.AND P0, PT, R4, RZ, PT ;  /* 0x000000ff0400720b */ /* 0x000fe40003f0c000 */
[----:B------:R-:W-:Y:S02]  /*0310*/  FSETP.GTU.AND P1, PT, R12, RZ, PT ;  /* 0x000000ff0c00720b */ /* 0x000fe40003f2c000 */
[----:B------:R-:W-:Y:S02]  /*0320*/  FSEL R4, R4, RZ, P0 ;  /* 0x000000ff04047208 */ /* 0x000fe40000000000 */
[----:B------:R-:W-:Y:S02]  /*0330*/  FSEL R5, R12, RZ, P1 ;  /* 0x000000ff0c057208 */ /* 0x000fe40000800000 */
[----:B------:R-:W-:Y:S02]  /*0340*/  FSETP.GEU.AND P2, PT, R4, 6, PT ;  /* 0x40c000000400780b */ /* 0x000fe40003f4e000 */
[----:B------:R-:W-:-:S02]  /*0350*/  FSETP.GEU.AND P3, PT, R5, 6, PT ;  /* 0x40c000000500780b */ /* 0x000fc40003f6e000 */
[----:B------:R-:W-:Y:S02]  /*0360*/  FSETP.NAN.AND P0, PT, R4, R4, PT ;  /* 0x000000040400720b */ /* 0x000fe40003f08000 */
[----:B------:R-:W-:Y:S01]  /*0370*/  FSETP.NAN.AND P1, PT, R5, R5, PT ;  /* 0x000000050500720b */ /* 0x000fe20003f28000 */
[----:B-1----:R-:W-:-:S06]  /*0380*/  IMAD.WIDE R2, R0, 0x4, R2 ;  /* 0x0000000400027825 */ /* 0x002fcc00078e0202 */
[----:B------:R-:W-:Y:S02]  /*0390*/  @P2 SEL R4, R4, 0x40c00000, P0 ;  /* 0x40c0000004042807 */ /* 0x000fe40000000000 */
[----:B------:R-:W-:-:S05]  /*03a0*/  @P3 SEL R5, R5, 0x40c00000, P1 ;  /* 0x40c0000005053807 */ /* 0x000fca0000800000 */
[----:B------:R-:W-:Y:S01]  /*03b0*/  STG.E.64 desc[UR4][R2.64], R4 ;  /* 0x0000000402007986 */ /* 0x000fe2000c101b04 */
[----:B------:R-:W-:Y:S05]  /*03c0*/  EXIT ;  /* 0x000000000000794d */ /* 0x000fea0003800000 */
.L_x_0:
[----:B------:R-:W-:-:S00]  /*03d0*/  BRA `(.L_x_0) ;  /* 0xfffffffc00fc7947 */ /* 0x000fc0000383ffff */
[----:B------:R-:W-:-:S00]  /*03e0*/  NOP ;  /* 0x0000000000007918 */ /* 0x000fc00000000000 */
        /* <DEDUP_REMOVED lines=9> */
.L_x_1:


//--------------------- .nv.global.init           --------------------------
	.section	.nv.global.init,"aw",@progbits
.nv.global.init:
	.type		_$_str,@object
	.size		_$_str,(_$_str_$_2 - _$_str)
_$_str:
        /*0000*/ 	.byte	0x5f, 0x5f, 0x43, 0x55, 0x44, 0x41, 0x5f, 0x46, 0x54, 0x5a, 0x00
	.type		_$_str_$_2,@object
	.size		_$_str_$_2,(.L_1 - _$_str_$_2)
_$_str_$_2:
        /*000b*/ 	.byte	0x5f, 0x5f, 0x43, 0x55, 0x44, 0x41, 0x5f, 0x50, 0x52, 0x45, 0x43, 0x5f, 0x53, 0x51, 0x52, 0x54
        /*001b*/ 	.byte	0x00
.L_1:


//--------------------- .nv.constant0.triton_poi_fused__native_batch_norm_legit_no_training_hardtanh_3 --------------------------
	.section	.nv.constant0.triton_poi_fused__native_batch_norm_legit_no_training_hardtanh_3,"a",@progbits
	.sectionflags	@""
	.align	4
.nv.constant0.triton_poi_fused__native_batch_norm_legit_no_training_hardtanh_3:
	.zero		580
